//
// Generated by NVIDIA NVVM Compiler
//
// Compiler Build ID: CL-36424714
// Cuda compilation tools, release 13.0, V13.0.88
// Based on NVVM 20.0.0
//

.version 9.0
.target sm_100
.address_size 64

	// .globl	_Z21convertRgb2GrayKernelP6uchar3iiPh

.visible .entry _Z21convertRgb2GrayKernelP6uchar3iiPh(
	.param .u64 .ptr .align 1 _Z21convertRgb2GrayKernelP6uchar3iiPh_param_0,
	.param .u32 _Z21convertRgb2GrayKernelP6uchar3iiPh_param_1,
	.param .u32 _Z21convertRgb2GrayKernelP6uchar3iiPh_param_2,
	.param .u64 .ptr .align 1 _Z21convertRgb2GrayKernelP6uchar3iiPh_param_3
)
{
	.reg .pred 	%p<4>;
	.reg .b16 	%rs<4>;
	.reg .b32 	%r<13>;
	.reg .b32 	%f<7>;
	.reg .b64 	%rd<9>;

	ld.param.u64 	%rd1, [_Z21convertRgb2GrayKernelP6uchar3iiPh_param_0];
	ld.param.u32 	%r3, [_Z21convertRgb2GrayKernelP6uchar3iiPh_param_1];
	ld.param.u32 	%r4, [_Z21convertRgb2GrayKernelP6uchar3iiPh_param_2];
	ld.param.u64 	%rd2, [_Z21convertRgb2GrayKernelP6uchar3iiPh_param_3];
	mov.u32 	%r5, %ctaid.x;
	mov.u32 	%r6, %ntid.x;
	mov.u32 	%r7, %tid.x;
	mad.lo.s32 	%r1, %r5, %r6, %r7;
	mov.u32 	%r8, %ctaid.y;
	mov.u32 	%r9, %ntid.y;
	mov.u32 	%r10, %tid.y;
	mad.lo.s32 	%r2, %r8, %r9, %r10;
	setp.ge.s32 	%p1, %r2, %r4;
	setp.ge.s32 	%p2, %r1, %r3;
	or.pred  	%p3, %p2, %p1;
	@%p3 bra 	$L__BB0_2;
	cvta.to.global.u64 	%rd3, %rd1;
	cvta.to.global.u64 	%rd4, %rd2;
	mad.lo.s32 	%r11, %r3, %r2, %r1;
	cvt.s64.s32 	%rd5, %r11;
	mul.wide.s32 	%rd6, %r11, 3;
	add.s64 	%rd7, %rd3, %rd6;
	ld.global.u8 	%rs1, [%rd7];
	cvt.rn.f32.u16 	%f1, %rs1;
	ld.global.u8 	%rs2, [%rd7+1];
	cvt.rn.f32.u16 	%f2, %rs2;
	mul.f32 	%f3, %f2, 0f3F1645A2;
	fma.rn.f32 	%f4, %f1, 0f3E991687, %f3;
	ld.global.u8 	%rs3, [%rd7+2];
	cvt.rn.f32.u16 	%f5, %rs3;
	fma.rn.f32 	%f6, %f5, 0f3DE978D5, %f4;
	cvt.rzi.u32.f32 	%r12, %f6;
	add.s64 	%rd8, %rd4, %rd5;
	st.global.u8 	[%rd8], %r12;
$L__BB0_2:
	ret;

}


// ===== COMPILED SASS (sm_100) =====

	.target	sm_100

	.elftype	@"ET_EXEC"


//--------------------- .note.nv.tkinfo           --------------------------
	.section	.note.nv.tkinfo,"",@"SHT_NOTE"
	.sectionflags	@"SHF_NOTE_NV_TKINFO"
	.tkinfo
        /*0018*/ 	.word	0x00000002
        /*0030*/ 	.string	""
        /*0030*/ 	.string	"ptxas"
        /*0030*/ 	.string	"Cuda compilation tools, release 13.0, V13.0.88"
        /*0030*/ 	.string	"Build cuda_13.0.r13.0/compiler.36424714_0"
        /*0030*/ 	.string	"-arch sm_100 -m 64 "



//--------------------- .note.nv.cuinfo           --------------------------
	.section	.note.nv.cuinfo,"",@"SHT_NOTE"
	.sectionflags	@"SHF_NOTE_NV_CUINFO"
        /*0018*/ 	.short	0x0002
        /*001a*/ 	.short	0x0064
        /*001c*/ 	.short	0x0082
	.zero		2


//--------------------- .nv.info                  --------------------------
	.section	.nv.info,"",@"SHT_CUDA_INFO"
	.align	4


	//----- nvinfo : EIATTR_REGCOUNT
	.align		4
        /*0000*/ 	.byte	0x04, 0x2f
        /*0002*/ 	.short	(.L_1 - .L_0)
	.align		4
.L_0:
        /*0004*/ 	.word	index@(_Z21convertRgb2GrayKernelP6uchar3iiPh)
        /*0008*/ 	.word	0x0000000c


	//----- nvinfo : EIATTR_FRAME_SIZE
	.align		4
.L_1:
        /*000c*/ 	.byte	0x04, 0x11
        /*000e*/ 	.short	(.L_3 - .L_2)
	.align		4
.L_2:
        /*0010*/ 	.word	index@(_Z21convertRgb2GrayKernelP6uchar3iiPh)
        /*0014*/ 	.word	0x00000000


	//----- nvinfo : EIATTR_MIN_STACK_SIZE
	.align		4
.L_3:
        /*0018*/ 	.byte	0x04, 0x12
        /*001a*/ 	.short	(.L_5 - .L_4)
	.align		4
.L_4:
        /*001c*/ 	.word	index@(_Z21convertRgb2GrayKernelP6uchar3iiPh)
        /*0020*/ 	.word	0x00000000
.L_5:


//--------------------- .nv.compat                --------------------------
	.section	.nv.compat,"",@"SHT_CUDA_COMPAT_INFO"
	.align	4
        /*0000*/ 	.byte	0x02, 0x09, 0x00, 0x00, 0x02, 0x02, 0x01, 0x00, 0x02, 0x05, 0x05, 0x00, 0x03, 0x07, 0x01, 0x01
        /*0010*/ 	.byte	0x02, 0x03, 0x00, 0x00, 0x02, 0x06, 0x01, 0x00, 0x04, 0x0b, 0x08, 0x00, 0x09, 0x00, 0x00, 0x00
        /*0020*/ 	.byte	0x00, 0x00, 0x00, 0x00


//--------------------- .nv.info._Z21convertRgb2GrayKernelP6uchar3iiPh --------------------------
	.section	.nv.info._Z21convertRgb2GrayKernelP6uchar3iiPh,"",@"SHT_CUDA_INFO"
	.sectionflags	@""
	.align	4


	//----- nvinfo : EIATTR_CUDA_API_VERSION
	.align		4
        /*0000*/ 	.byte	0x04, 0x37
        /*0002*/ 	.short	(.L_7 - .L_6)
.L_6:
        /*0004*/ 	.word	0x00000082


	//----- nvinfo : EIATTR_KPARAM_INFO
	.align		4
.L_7:
        /*0008*/ 	.byte	0x04, 0x17
        /*000a*/ 	.short	(.L_9 - .L_8)
.L_8:
        /*000c*/ 	.word	0x00000000
        /*0010*/ 	.short	0x0003
        /*0012*/ 	.short	0x0010
        /*0014*/ 	.byte	0x00, 0xf5, 0x21, 0x00


	//----- nvinfo : EIATTR_KPARAM_INFO
	.align		4
.L_9:
        /*0018*/ 	.byte	0x04, 0x17
        /*001a*/ 	.short	(.L_11 - .L_10)
.L_10:
        /*001c*/ 	.word	0x00000000
        /*0020*/ 	.short	0x0002
        /*0022*/ 	.short	0x000c
        /*0024*/ 	.byte	0x00, 0xf0, 0x11, 0x00


	//----- nvinfo : EIATTR_KPARAM_INFO
	.align		4
.L_11:
        /*0028*/ 	.byte	0x04, 0x17
        /*002a*/ 	.short	(.L_13 - .L_12)
.L_12:
        /*002c*/ 	.word	0x00000000
        /*0030*/ 	.short	0x0001
        /*0032*/ 	.short	0x0008
        /*0034*/ 	.byte	0x00, 0xf0, 0x11, 0x00


	//----- nvinfo : EIATTR_KPARAM_INFO
	.align		4
.L_13:
        /*0038*/ 	.byte	0x04, 0x17
        /*003a*/ 	.short	(.L_15 - .L_14)
.L_14:
        /*003c*/ 	.word	0x00000000
        /*0040*/ 	.short	0x0000
        /*0042*/ 	.short	0x0000
        /*0044*/ 	.byte	0x00, 0xf5, 0x21, 0x00


	//----- nvinfo : EIATTR_SPARSE_MMA_MASK
	.align		4
.L_15:
        /*0048*/ 	.byte	0x03, 0x50
        /*004a*/ 	.short	0x0000


	//----- nvinfo : EIATTR_MAXREG_COUNT
	.align		4
        /*004c*/ 	.byte	0x03, 0x1b
        /*004e*/ 	.short	0x00ff


	//----- nvinfo : EIATTR_MERCURY_ISA_VERSION
	.align		4
        /*0050*/ 	.byte	0x03, 0x5f
        /*0052*/ 	.short	0x0101


	//----- nvinfo : EIATTR_VRC_CTA_INIT_COUNT
	.align		4
        /*0054*/ 	.byte	0x02, 0x4a
	.zero		1
	.zero		1


	//----- nvinfo : EIATTR_EXIT_INSTR_OFFSETS
	.align		4
        /*0058*/ 	.byte	0x04, 0x1c
        /*005a*/ 	.short	(.L_17 - .L_16)


	//   ....[0]....
.L_16:
        /*005c*/ 	.word	0x000000c0


	//   ....[1]....
        /*0060*/ 	.word	0x000001f0


	//----- nvinfo : EIATTR_CBANK_PARAM_SIZE
	.align		4
.L_17:
        /*0064*/ 	.byte	0x03, 0x19
        /*0066*/ 	.short	0x0018


	//----- nvinfo : EIATTR_PARAM_CBANK
	.align		4
        /*0068*/ 	.byte	0x04, 0x0a
        /*006a*/ 	.short	(.L_19 - .L_18)
	.align		4
.L_18:
        /*006c*/ 	.word	index@(.nv.constant0._Z21convertRgb2GrayKernelP6uchar3iiPh)
        /*0070*/ 	.short	0x0380
        /*0072*/ 	.short	0x0018


	//----- nvinfo : EIATTR_SW_WAR
	.align		4
.L_19:
        /*0074*/ 	.byte	0x04, 0x36
        /*0076*/ 	.short	(.L_21 - .L_20)
.L_20:
        /*0078*/ 	.word	0x00000008
.L_21:


//--------------------- .nv.callgraph             --------------------------
	.section	.nv.callgraph,"",@"SHT_CUDA_CALLGRAPH"
	.align	4
	.sectionentsize	8
	.align		4
        /*0000*/ 	.word	0x00000000
	.align		4
        /*0004*/ 	.word	0xffffffff
	.align		4
        /*0008*/ 	.word	0x00000000
	.align		4
        /*000c*/ 	.word	0xfffffffe
	.align		4
        /*0010*/ 	.word	0x00000000
	.align		4
        /*0014*/ 	.word	0xfffffffd
	.align		4
        /*0018*/ 	.word	0x00000000
	.align		4
        /*001c*/ 	.word	0xfffffffc


//--------------------- .text._Z21convertRgb2GrayKernelP6uchar3iiPh --------------------------
	.section	.text._Z21convertRgb2GrayKernelP6uchar3iiPh,"ax",@progbits
	.align	128
        .global         _Z21convertRgb2GrayKernelP6uchar3iiPh
        .type           _Z21convertRgb2GrayKernelP6uchar3iiPh,@function
        .size           _Z21convertRgb2GrayKernelP6uchar3iiPh,(.L_x_1 - _Z21convertRgb2GrayKernelP6uchar3iiPh)
        .other          _Z21convertRgb2GrayKernelP6uchar3iiPh,@"STO_CUDA_ENTRY STV_DEFAULT"
_Z21convertRgb2GrayKernelP6uchar3iiPh:
.text._Z21convertRgb2GrayKernelP6uchar3iiPh:
[----:B------:R-:W-:Y:S01]  /*0000*/  LDC R1, c[0x0][0x37c] ;  /* 0x0000df00ff017b82 */ /* 0x000fe20000000800 */
[----:B------:R-:W0:Y:S07]  /*0010*/  S2R R2, SR_TID.Y ;  /* 0x0000000000027919 */ /* 0x000e2e0000002200 */
[----:B------:R-:W1:Y:S01]  /*0020*/  LDC R0, c[0x0][0x360] ;  /* 0x0000d800ff007b82 */ /* 0x000e620000000800 */
[----:B------:R-:W2:Y:S01]  /*0030*/  LDCU.64 UR6, c[0x0][0x388] ;  /* 0x00007100ff0677ac */ /* 0x000ea20008000a00 */
[----:B------:R-:W1:Y:S06]  /*0040*/  S2R R3, SR_TID.X ;  /* 0x0000000000037919 */ /* 0x000e6c0000002100 */
[----:B------:R-:W0:Y:S08]  /*0050*/  S2UR UR5, SR_CTAID.Y ;  /* 0x00000000000579c3 */ /* 0x000e300000002600 */
[----:B------:R-:W0:Y:S08]  /*0060*/  LDC R5, c[0x0][0x364] ;  /* 0x0000d900ff057b82 */ /* 0x000e300000000800 */
[----:B------:R-:W1:Y:S01]  /*0070*/  S2UR UR4, SR_CTAID.X ;  /* 0x00000000000479c3 */ /* 0x000e620000002500 */
[----:B0-----:R-:W-:-:S05]  /*0080*/  IMAD R5, R5, UR5, R2 ;  /* 0x0000000505057c24 */ /* 0x001fca000f8e0202 */
[----:B--2---:R-:W-:Y:S01]  /*0090*/  ISETP.GE.AND P0, PT, R5, UR7, PT ;  /* 0x0000000705007c0c */ /* 0x004fe2000bf06270 */
[----:B-1----:R-:W-:-:S05]  /*00a0*/  IMAD R0, R0, UR4, R3 ;  /* 0x0000000400007c24 */ /* 0x002fca000f8e0203 */
[----:B------:R-:W-:-:S13]  /*00b0*/  ISETP.GE.OR P0, PT, R0, UR6, P0 ;  /* 0x0000000600007c0c */ /* 0x000fda0008706670 */
[----:B------:R-:W-:Y:S05]  /*00c0*/  @P0 EXIT ;  /* 0x000000000000094d */ /* 0x000fea0003800000 */
[----:B------:R-:W0:Y:S01]  /*00d0*/  LDC.64 R2, c[0x0][0x380] ;  /* 0x0000e000ff027b82 */ /* 0x000e220000000a00 */
[----:B------:R-:W1:Y:S01]  /*00e0*/  LDCU.64 UR4, c[0x0][0x358] ;  /* 0x00006b00ff0477ac */ /* 0x000e620008000a00 */
[----:B------:R-:W-:Y:S01]  /*00f0*/  IMAD R5, R5, UR6, R0 ;  /* 0x0000000605057c24 */ /* 0x000fe2000f8e0200 */
[----:B------:R-:W2:Y:S03]  /*0100*/  LDCU.64 UR8, c[0x0][0x390] ;  /* 0x00007200ff0877ac */ /* 0x000ea60008000a00 */
[----:B0-----:R-:W-:-:S05]  /*0110*/  IMAD.WIDE R2, R5, 0x3, R2 ;  /* 0x0000000305027825 */ /* 0x001fca00078e0202 */
[----:B-1----:R-:W3:Y:S04]  /*0120*/  LDG.E.U8 R4, desc[UR4][R2.64+0x1] ;  /* 0x0000010402047981 */ /* 0x002ee8000c1e1100 */
[----:B------:R-:W4:Y:S04]  /*0130*/  LDG.E.U8 R0, desc[UR4][R2.64] ;  /* 0x0000000402007981 */ /* 0x000f28000c1e1100 */
[----:B------:R-:W5:Y:S01]  /*0140*/  LDG.E.U8 R6, desc[UR4][R2.64+0x2] ;  /* 0x0000020402067981 */ /* 0x000f62000c1e1100 */
[----:B---3--:R-:W-:Y:S02]  /*0150*/  I2FP.F32.U32 R4, R4 ;  /* 0x0000000400047245 */ /* 0x008fe40000201000 */
[----:B----4-:R-:W-:-:S03]  /*0160*/  I2FP.F32.U32 R0, R0 ;  /* 0x0000000000007245 */ /* 0x010fc60000201000 */
[----:B------:R-:W-:Y:S01]  /*0170*/  FMUL R7, R4, 0.58700001239776611328 ;  /* 0x3f1645a204077820 */ /* 0x000fe20000400000 */
[C---:B--2---:R-:W-:Y:S02]  /*0180*/  IADD3 R4, P0, PT, R5.reuse, UR8, RZ ;  /* 0x0000000805047c10 */ /* 0x044fe4000ff1e0ff */
[----:B-----5:R-:W-:Y:S01]  /*0190*/  I2FP.F32.U32 R9, R6 ;  /* 0x0000000600097245 */ /* 0x020fe20000201000 */
[----:B------:R-:W-:Y:S01]  /*01a0*/  FFMA R0, R0, 0.29899999499320983887, R7 ;  /* 0x3e99168700007823 */ /* 0x000fe20000000007 */
[----:B------:R-:W-:-:S03]  /*01b0*/  LEA.HI.X.SX32 R5, R5, UR9, 0x1, P0 ;  /* 0x0000000905057c11 */ /* 0x000fc600080f0eff */
[----:B------:R-:W-:-:S04]  /*01c0*/  FFMA R0, R9, 0.11400000005960464478, R0 ;  /* 0x3de978d509007823 */ /* 0x000fc80000000000 */
[----:B------:R-:W0:Y:S02]  /*01d0*/  F2I.U32.TRUNC.NTZ R7, R0 ;  /* 0x0000000000077305 */ /* 0x000e24000020f000 */
[----:B0-----:R-:W-:Y:S01]  /*01e0*/  STG.E.U8 desc[UR4][R4.64], R7 ;  /* 0x0000000704007986 */ /* 0x001fe2000c101104 */
[----:B------:R-:W-:Y:S05]  /*01f0*/  EXIT ;  /* 0x000000000000794d */ /* 0x000fea0003800000 */
.L_x_0:
[----:B------:R-:W-:-:S00]  /*0200*/  BRA `(.L_x_0) ;  /* 0xfffffffc00fc7947 */ /* 0x000fc0000383ffff */
[----:B------:R-:W-:-:S00]  /*0210*/  NOP ;  /* 0x0000000000007918 */ /* 0x000fc00000000000 */
        /* <DEDUP_REMOVED lines=14> */
.L_x_1:


//--------------------- .nv.shared.reserved.0     --------------------------
	.section	.nv.shared.reserved.0,"aw",@nobits
	.weak		__nv_reservedSMEM_offset_0_alias
	.size		__nv_reservedSMEM_offset_0_alias, 0, 64
	.other		__nv_reservedSMEM_offset_0_alias,@"STO_CUDA_RESERVED_SHARED STV_DEFAULT"
__nv_reservedSMEM_offset_0_alias:
	.zero		0
	.zero		64


//--------------------- .nv.constant0._Z21convertRgb2GrayKernelP6uchar3iiPh --------------------------
	.section	.nv.constant0._Z21convertRgb2GrayKernelP6uchar3iiPh,"a",@progbits
	.sectionflags	@""
	.align	4
.nv.constant0._Z21convertRgb2GrayKernelP6uchar3iiPh:
	.zero		920


//--------------------- SYMBOLS --------------------------

	.type		.nv.reservedSmem.offset0,@object
	.size		.nv.reservedSmem.offset0,0x4
